//
// Generated by NVIDIA NVVM Compiler
//
// Compiler Build ID: CL-36424714
// Cuda compilation tools, release 13.0, V13.0.88
// Based on NVVM 20.0.0
//

.version 9.0
.target sm_100
.address_size 64

.extern .func  (.param .b32 func_retval0) vprintf
(
	.param .b64 vprintf_param_0,
	.param .b64 vprintf_param_1
)
;
.global .align 1 .b8 $str[44] = {87, 97, 114, 110, 105, 110, 103, 58, 32, 104, 105, 115, 116, 111, 103, 114, 97, 109, 95, 107, 101, 114, 110, 101, 108, 32, 110, 111, 116, 32, 105, 109, 112, 108, 101, 109, 101, 110, 116, 101, 100, 33, 10};

.entry _Z16histogram_kernelv()
.maxntid 1
{
	.reg .b32 	%r<3>;
	.reg .b64 	%rd<3>;

	mov.u64 	%rd1, $str;
	cvta.global.u64 	%rd2, %rd1;
	{ // callseq 0, 0
	.param .b64 param0;
	st.param.b64 	[param0], %rd2;
	.param .b64 param1;
	st.param.b64 	[param1], 0;
	.param .b32 retval0;
	call.uni (retval0), 
	vprintf, 
	(
	param0, 
	param1
	);
	ld.param.b32 	%r1, [retval0];
	} // callseq 0
	ret;

}


// ===== COMPILED SASS (sm_100) =====

	.target	sm_100

	.elftype	@"ET_EXEC"


//--------------------- .note.nv.tkinfo           --------------------------
	.section	.note.nv.tkinfo,"",@"SHT_NOTE"
	.sectionflags	@"SHF_NOTE_NV_TKINFO"
	.tkinfo
        /*0018*/ 	.word	0x00000002
        /*0030*/ 	.string	""
        /*0030*/ 	.string	"ptxas"
        /*0030*/ 	.string	"Cuda compilation tools, release 13.0, V13.0.88"
        /*0030*/ 	.string	"Build cuda_13.0.r13.0/compiler.36424714_0"
        /*0030*/ 	.string	"-arch sm_100 -m 64 "



//--------------------- .note.nv.cuinfo           --------------------------
	.section	.note.nv.cuinfo,"",@"SHT_NOTE"
	.sectionflags	@"SHF_NOTE_NV_CUINFO"
        /*0018*/ 	.short	0x0002
        /*001a*/ 	.short	0x0064
        /*001c*/ 	.short	0x0082
	.zero		2


//--------------------- .nv.info                  --------------------------
	.section	.nv.info,"",@"SHT_CUDA_INFO"
	.align	4


	//----- nvinfo : EIATTR_REGCOUNT
	.align		4
        /*0000*/ 	.byte	0x04, 0x2f
        /*0002*/ 	.short	(.L_2 - .L_1)
	.align		4
.L_1:
        /*0004*/ 	.word	index@(_Z16histogram_kernelv)
        /*0008*/ 	.word	0x00000018


	//----- nvinfo : EIATTR_FRAME_SIZE
	.align		4
.L_2:
        /*000c*/ 	.byte	0x04, 0x11
        /*000e*/ 	.short	(.L_4 - .L_3)
	.align		4
.L_3:
        /*0010*/ 	.word	index@(_Z16histogram_kernelv)
        /*0014*/ 	.word	0x00000000


	//----- nvinfo : EIATTR_MIN_STACK_SIZE
	.align		4
.L_4:
        /*0018*/ 	.byte	0x04, 0x12
        /*001a*/ 	.short	(.L_6 - .L_5)
	.align		4
.L_5:
        /*001c*/ 	.word	index@(_Z16histogram_kernelv)
        /*0020*/ 	.word	0x00000000
.L_6:


//--------------------- .nv.compat                --------------------------
	.section	.nv.compat,"",@"SHT_CUDA_COMPAT_INFO"
	.align	4
        /*0000*/ 	.byte	0x02, 0x09, 0x00, 0x00, 0x02, 0x02, 0x01, 0x00, 0x02, 0x05, 0x05, 0x00, 0x03, 0x07, 0x01, 0x01
        /*0010*/ 	.byte	0x02, 0x03, 0x00, 0x00, 0x02, 0x06, 0x01, 0x00, 0x04, 0x0b, 0x08, 0x00, 0x09, 0x00, 0x00, 0x00
        /*0020*/ 	.byte	0x00, 0x00, 0x00, 0x00


//--------------------- .nv.info._Z16histogram_kernelv --------------------------
	.section	.nv.info._Z16histogram_kernelv,"",@"SHT_CUDA_INFO"
	.sectionflags	@""
	.align	4


	//----- nvinfo : EIATTR_CUDA_API_VERSION
	.align		4
        /*0000*/ 	.byte	0x04, 0x37
        /*0002*/ 	.short	(.L_8 - .L_7)
.L_7:
        /*0004*/ 	.word	0x00000082


	//----- nvinfo : EIATTR_SPARSE_MMA_MASK
	.align		4
.L_8:
        /*0008*/ 	.byte	0x03, 0x50
        /*000a*/ 	.short	0x0000


	//----- nvinfo : EIATTR_MAXREG_COUNT
	.align		4
        /*000c*/ 	.byte	0x03, 0x1b
        /*000e*/ 	.short	0x00ff


	//----- nvinfo : EIATTR_EXTERNS
	.align		4
        /*0010*/ 	.byte	0x04, 0x0f
        /*0012*/ 	.short	(.L_10 - .L_9)


	//   ....[0]....
	.align		4
.L_9:
        /*0014*/ 	.word	index@(vprintf)


	//----- nvinfo : EIATTR_MERCURY_ISA_VERSION
	.align		4
.L_10:
        /*0018*/ 	.byte	0x03, 0x5f
        /*001a*/ 	.short	0x0101


	//----- nvinfo : EIATTR_VRC_CTA_INIT_COUNT
	.align		4
        /*001c*/ 	.byte	0x02, 0x4a
	.zero		1
	.zero		1


	//----- nvinfo : EIATTR_SYSCALL_OFFSETS
	.align		4
        /*0020*/ 	.byte	0x04, 0x46
        /*0022*/ 	.short	(.L_12 - .L_11)


	//   ....[0]....
.L_11:
        /*0024*/ 	.word	0x00000080


	//----- nvinfo : EIATTR_EXIT_INSTR_OFFSETS
	.align		4
.L_12:
        /*0028*/ 	.byte	0x04, 0x1c
        /*002a*/ 	.short	(.L_14 - .L_13)


	//   ....[0]....
.L_13:
        /*002c*/ 	.word	0x00000090


	//----- nvinfo : EIATTR_MAX_THREADS
	.align		4
.L_14:
        /*0030*/ 	.byte	0x04, 0x05
        /*0032*/ 	.short	(.L_16 - .L_15)
.L_15:
        /*0034*/ 	.word	0x00000001
        /*0038*/ 	.word	0x00000001
        /*003c*/ 	.word	0x00000001


	//----- nvinfo : EIATTR_SW_WAR
	.align		4
.L_16:
        /*0040*/ 	.byte	0x04, 0x36
        /*0042*/ 	.short	(.L_18 - .L_17)
.L_17:
        /*0044*/ 	.word	0x00000008
.L_18:


//--------------------- .nv.callgraph             --------------------------
	.section	.nv.callgraph,"",@"SHT_CUDA_CALLGRAPH"
	.align	4
	.sectionentsize	8
	.align		4
        /*0000*/ 	.word	0x00000000
	.align		4
        /*0004*/ 	.word	0xffffffff
	.align		4
        /*0008*/ 	.word	index@(_Z16histogram_kernelv)
	.align		4
        /*000c*/ 	.word	index@(vprintf)
	.align		4
        /*0010*/ 	.word	0x00000000
	.align		4
        /*0014*/ 	.word	0xfffffffe
	.align		4
        /*0018*/ 	.word	0x00000000
	.align		4
        /*001c*/ 	.word	0xfffffffd
	.align		4
        /*0020*/ 	.word	0x00000000
	.align		4
        /*0024*/ 	.word	0xfffffffc


//--------------------- .nv.constant4             --------------------------
	.section	.nv.constant4,"a",@progbits
	.align	8
	.align		8
.nv.constant4:
        /*0000*/ 	.dword	vprintf
	.align		8
        /*0008*/ 	.dword	$str


//--------------------- .text._Z16histogram_kernelv --------------------------
	.section	.text._Z16histogram_kernelv,"ax",@progbits
	.align	128
.text._Z16histogram_kernelv:
        .type           _Z16histogram_kernelv,@function
        .size           _Z16histogram_kernelv,(.L_x_2 - _Z16histogram_kernelv)
        .other          _Z16histogram_kernelv,@"STO_CUDA_ENTRY STV_DEFAULT"
_Z16histogram_kernelv:
[----:B------:R-:W0:Y:S01]  /*0000*/  LDC R1, c[0x0][0x37c] ;  /* 0x0000df00ff017b82 */ /* 0x000e220000000800 */
[----:B------:R-:W-:Y:S01]  /*0010*/  MOV R0, 0x0 ;  /* 0x0000000000007802 */ /* 0x000fe20000000f00 */
[----:B------:R-:W1:Y:S01]  /*0020*/  LDCU.64 UR4, c[0x4][0x8] ;  /* 0x01000100ff0477ac */ /* 0x000e620008000a00 */
[----:B------:R-:W-:-:S05]  /*0030*/  CS2R R6, SRZ ;  /* 0x0000000000067805 */ /* 0x000fca000001ff00 */
[----:B------:R2:W3:Y:S01]  /*0040*/  LDC.64 R2, c[0x4][R0] ;  /* 0x0100000000027b82 */ /* 0x0004e20000000a00 */
[----:B-1----:R-:W-:Y:S02]  /*0050*/  IMAD.U32 R4, RZ, RZ, UR4 ;  /* 0x00000004ff047e24 */ /* 0x002fe4000f8e00ff */
[----:B--2---:R-:W-:-:S07]  /*0060*/  IMAD.U32 R5, RZ, RZ, UR5 ;  /* 0x00000005ff057e24 */ /* 0x004fce000f8e00ff */
[----:B------:R-:W-:-:S07]  /*0070*/  LEPC R20, `(.L_x_0) ;  /* 0x000000001014794e */ /* 0x000fce0000000000 */
[----:B0--3--:R-:W-:Y:S05]  /*0080*/  CALL.ABS.NOINC R2 ;  /* 0x0000000002007343 */ /* 0x009fea0003c00000 */
.L_x_0:
[----:B------:R-:W-:Y:S05]  /*0090*/  EXIT ;  /* 0x000000000000794d */ /* 0x000fea0003800000 */
.L_x_1:
[----:B------:R-:W-:-:S00]  /*00a0*/  BRA `(.L_x_1) ;  /* 0xfffffffc00fc7947 */ /* 0x000fc0000383ffff */
[----:B------:R-:W-:-:S00]  /*00b0*/  NOP ;  /* 0x0000000000007918 */ /* 0x000fc00000000000 */
        /* <DEDUP_REMOVED lines=12> */
.L_x_2:


//--------------------- .nv.global.init           --------------------------
	.section	.nv.global.init,"aw",@progbits
.nv.global.init:
	.type		$str,@object
	.size		$str,(.L_0 - $str)
$str:
        /*0000*/ 	.byte	0x57, 0x61, 0x72, 0x6e, 0x69, 0x6e, 0x67, 0x3a, 0x20, 0x68, 0x69, 0x73, 0x74, 0x6f, 0x67, 0x72
        /*0010*/ 	.byte	0x61, 0x6d, 0x5f, 0x6b, 0x65, 0x72, 0x6e, 0x65, 0x6c, 0x20, 0x6e, 0x6f, 0x74, 0x20, 0x69, 0x6d
        /*0020*/ 	.byte	0x70, 0x6c, 0x65, 0x6d, 0x65, 0x6e, 0x74, 0x65, 0x64, 0x21, 0x0a, 0x00
.L_0:


//--------------------- .nv.shared.reserved.0     --------------------------
	.section	.nv.shared.reserved.0,"aw",@nobits
	.weak		__nv_reservedSMEM_offset_0_alias
	.size		__nv_reservedSMEM_offset_0_alias, 0, 64
	.other		__nv_reservedSMEM_offset_0_alias,@"STO_CUDA_RESERVED_SHARED STV_DEFAULT"
__nv_reservedSMEM_offset_0_alias:
	.zero		0
	.zero		64


//--------------------- .nv.constant0._Z16histogram_kernelv --------------------------
	.section	.nv.constant0._Z16histogram_kernelv,"a",@progbits
	.sectionflags	@""
	.align	4
.nv.constant0._Z16histogram_kernelv:
	.zero		896


//--------------------- SYMBOLS --------------------------

	.type		.nv.reservedSmem.offset0,@object
	.size		.nv.reservedSmem.offset0,0x4
	.type		vprintf,@function
